//
// Generated by NVIDIA NVVM Compiler
//
// Compiler Build ID: CL-36424714
// Cuda compilation tools, release 13.0, V13.0.88
// Based on NVVM 20.0.0
//

.version 9.0
.target sm_100
.address_size 64

	// .globl	_Z17helloWorldFromGPUv
.extern .func  (.param .b32 func_retval0) vprintf
(
	.param .b64 vprintf_param_0,
	.param .b64 vprintf_param_1
)
;
.global .align 1 .b8 $str[21] = {72, 101, 108, 108, 111, 32, 119, 111, 114, 108, 100, 32, 102, 114, 111, 109, 32, 103, 112, 117};

.visible .entry _Z17helloWorldFromGPUv()
{
	.reg .b32 	%r<3>;
	.reg .b64 	%rd<3>;

	mov.u64 	%rd1, $str;
	cvta.global.u64 	%rd2, %rd1;
	{ // callseq 0, 0
	.param .b64 param0;
	st.param.b64 	[param0], %rd2;
	.param .b64 param1;
	st.param.b64 	[param1], 0;
	.param .b32 retval0;
	call.uni (retval0), 
	vprintf, 
	(
	param0, 
	param1
	);
	ld.param.b32 	%r1, [retval0];
	} // callseq 0
	ret;

}


// ===== COMPILED SASS (sm_100) =====

	.target	sm_100

	.elftype	@"ET_EXEC"


//--------------------- .note.nv.tkinfo           --------------------------
	.section	.note.nv.tkinfo,"",@"SHT_NOTE"
	.sectionflags	@"SHF_NOTE_NV_TKINFO"
	.tkinfo
        /*0018*/ 	.word	0x00000002
        /*0030*/ 	.string	""
        /*0030*/ 	.string	"ptxas"
        /*0030*/ 	.string	"Cuda compilation tools, release 13.0, V13.0.88"
        /*0030*/ 	.string	"Build cuda_13.0.r13.0/compiler.36424714_0"
        /*0030*/ 	.string	"-arch sm_100 -m 64 "



//--------------------- .note.nv.cuinfo           --------------------------
	.section	.note.nv.cuinfo,"",@"SHT_NOTE"
	.sectionflags	@"SHF_NOTE_NV_CUINFO"
        /*0018*/ 	.short	0x0002
        /*001a*/ 	.short	0x0064
        /*001c*/ 	.short	0x0082
	.zero		2


//--------------------- .nv.info                  --------------------------
	.section	.nv.info,"",@"SHT_CUDA_INFO"
	.align	4


	//----- nvinfo : EIATTR_REGCOUNT
	.align		4
        /*0000*/ 	.byte	0x04, 0x2f
        /*0002*/ 	.short	(.L_2 - .L_1)
	.align		4
.L_1:
        /*0004*/ 	.word	index@(_Z17helloWorldFromGPUv)
        /*0008*/ 	.word	0x00000018


	//----- nvinfo : EIATTR_FRAME_SIZE
	.align		4
.L_2:
        /*000c*/ 	.byte	0x04, 0x11
        /*000e*/ 	.short	(.L_4 - .L_3)
	.align		4
.L_3:
        /*0010*/ 	.word	index@(_Z17helloWorldFromGPUv)
        /*0014*/ 	.word	0x00000000


	//----- nvinfo : EIATTR_MIN_STACK_SIZE
	.align		4
.L_4:
        /*0018*/ 	.byte	0x04, 0x12
        /*001a*/ 	.short	(.L_6 - .L_5)
	.align		4
.L_5:
        /*001c*/ 	.word	index@(_Z17helloWorldFromGPUv)
        /*0020*/ 	.word	0x00000000
.L_6:


//--------------------- .nv.compat                --------------------------
	.section	.nv.compat,"",@"SHT_CUDA_COMPAT_INFO"
	.align	4
        /*0000*/ 	.byte	0x02, 0x09, 0x00, 0x00, 0x02, 0x02, 0x01, 0x00, 0x02, 0x05, 0x05, 0x00, 0x03, 0x07, 0x01, 0x01
        /*0010*/ 	.byte	0x02, 0x03, 0x00, 0x00, 0x02, 0x06, 0x01, 0x00, 0x04, 0x0b, 0x08, 0x00, 0x09, 0x00, 0x00, 0x00
        /*0020*/ 	.byte	0x00, 0x00, 0x00, 0x00


//--------------------- .nv.info._Z17helloWorldFromGPUv --------------------------
	.section	.nv.info._Z17helloWorldFromGPUv,"",@"SHT_CUDA_INFO"
	.sectionflags	@""
	.align	4


	//----- nvinfo : EIATTR_CUDA_API_VERSION
	.align		4
        /*0000*/ 	.byte	0x04, 0x37
        /*0002*/ 	.short	(.L_8 - .L_7)
.L_7:
        /*0004*/ 	.word	0x00000082


	//----- nvinfo : EIATTR_SPARSE_MMA_MASK
	.align		4
.L_8:
        /*0008*/ 	.byte	0x03, 0x50
        /*000a*/ 	.short	0x0000


	//----- nvinfo : EIATTR_MAXREG_COUNT
	.align		4
        /*000c*/ 	.byte	0x03, 0x1b
        /*000e*/ 	.short	0x00ff


	//----- nvinfo : EIATTR_EXTERNS
	.align		4
        /*0010*/ 	.byte	0x04, 0x0f
        /*0012*/ 	.short	(.L_10 - .L_9)


	//   ....[0]....
	.align		4
.L_9:
        /*0014*/ 	.word	index@(vprintf)


	//----- nvinfo : EIATTR_MERCURY_ISA_VERSION
	.align		4
.L_10:
        /*0018*/ 	.byte	0x03, 0x5f
        /*001a*/ 	.short	0x0101


	//----- nvinfo : EIATTR_VRC_CTA_INIT_COUNT
	.align		4
        /*001c*/ 	.byte	0x02, 0x4a
	.zero		1
	.zero		1


	//----- nvinfo : EIATTR_SYSCALL_OFFSETS
	.align		4
        /*0020*/ 	.byte	0x04, 0x46
        /*0022*/ 	.short	(.L_12 - .L_11)


	//   ....[0]....
.L_11:
        /*0024*/ 	.word	0x00000080


	//----- nvinfo : EIATTR_EXIT_INSTR_OFFSETS
	.align		4
.L_12:
        /*0028*/ 	.byte	0x04, 0x1c
        /*002a*/ 	.short	(.L_14 - .L_13)


	//   ....[0]....
.L_13:
        /*002c*/ 	.word	0x00000090


	//----- nvinfo : EIATTR_SW_WAR
	.align		4
.L_14:
        /*0030*/ 	.byte	0x04, 0x36
        /*0032*/ 	.short	(.L_16 - .L_15)
.L_15:
        /*0034*/ 	.word	0x00000008
.L_16:


//--------------------- .nv.callgraph             --------------------------
	.section	.nv.callgraph,"",@"SHT_CUDA_CALLGRAPH"
	.align	4
	.sectionentsize	8
	.align		4
        /*0000*/ 	.word	0x00000000
	.align		4
        /*0004*/ 	.word	0xffffffff
	.align		4
        /*0008*/ 	.word	index@(_Z17helloWorldFromGPUv)
	.align		4
        /*000c*/ 	.word	index@(vprintf)
	.align		4
        /*0010*/ 	.word	0x00000000
	.align		4
        /*0014*/ 	.word	0xfffffffe
	.align		4
        /*0018*/ 	.word	0x00000000
	.align		4
        /*001c*/ 	.word	0xfffffffd
	.align		4
        /*0020*/ 	.word	0x00000000
	.align		4
        /*0024*/ 	.word	0xfffffffc


//--------------------- .nv.constant4             --------------------------
	.section	.nv.constant4,"a",@progbits
	.align	8
	.align		8
.nv.constant4:
        /*0000*/ 	.dword	vprintf
	.align		8
        /*0008*/ 	.dword	$str


//--------------------- .text._Z17helloWorldFromGPUv --------------------------
	.section	.text._Z17helloWorldFromGPUv,"ax",@progbits
	.align	128
        .global         _Z17helloWorldFromGPUv
        .type           _Z17helloWorldFromGPUv,@function
        .size           _Z17helloWorldFromGPUv,(.L_x_2 - _Z17helloWorldFromGPUv)
        .other          _Z17helloWorldFromGPUv,@"STO_CUDA_ENTRY STV_DEFAULT"
_Z17helloWorldFromGPUv:
.text._Z17helloWorldFromGPUv:
[----:B------:R-:W0:Y:S01]  /*0000*/  LDC R1, c[0x0][0x37c] ;  /* 0x0000df00ff017b82 */ /* 0x000e220000000800 */
[----:B------:R-:W-:Y:S01]  /*0010*/  MOV R0, 0x0 ;  /* 0x0000000000007802 */ /* 0x000fe20000000f00 */
[----:B------:R-:W1:Y:S01]  /*0020*/  LDCU.64 UR4, c[0x4][0x8] ;  /* 0x01000100ff0477ac */ /* 0x000e620008000a00 */
[----:B------:R-:W-:-:S05]  /*0030*/  CS2R R6, SRZ ;  /* 0x0000000000067805 */ /* 0x000fca000001ff00 */
[----:B------:R2:W3:Y:S01]  /*0040*/  LDC.64 R2, c[0x4][R0] ;  /* 0x0100000000027b82 */ /* 0x0004e20000000a00 */
[----:B-1----:R-:W-:Y:S02]  /*0050*/  IMAD.U32 R4, RZ, RZ, UR4 ;  /* 0x00000004ff047e24 */ /* 0x002fe4000f8e00ff */
[----:B--2---:R-:W-:-:S07]  /*0060*/  IMAD.U32 R5, RZ, RZ, UR5 ;  /* 0x00000005ff057e24 */ /* 0x004fce000f8e00ff */
[----:B------:R-:W-:-:S07]  /*0070*/  LEPC R20, `(.L_x_0) ;  /* 0x000000001014794e */ /* 0x000fce0000000000 */
[----:B0--3--:R-:W-:Y:S05]  /*0080*/  CALL.ABS.NOINC R2 ;  /* 0x0000000002007343 */ /* 0x009fea0003c00000 */
.L_x_0:
[----:B------:R-:W-:Y:S05]  /*0090*/  EXIT ;  /* 0x000000000000794d */ /* 0x000fea0003800000 */
.L_x_1:
[----:B------:R-:W-:-:S00]  /*00a0*/  BRA `(.L_x_1) ;  /* 0xfffffffc00fc7947 */ /* 0x000fc0000383ffff */
[----:B------:R-:W-:-:S00]  /*00b0*/  NOP ;  /* 0x0000000000007918 */ /* 0x000fc00000000000 */
        /* <DEDUP_REMOVED lines=12> */
.L_x_2:


//--------------------- .nv.global.init           --------------------------
	.section	.nv.global.init,"aw",@progbits
.nv.global.init:
	.type		$str,@object
	.size		$str,(.L_0 - $str)
$str:
        /*0000*/ 	.byte	0x48, 0x65, 0x6c, 0x6c, 0x6f, 0x20, 0x77, 0x6f, 0x72, 0x6c, 0x64, 0x20, 0x66, 0x72, 0x6f, 0x6d
        /*0010*/ 	.byte	0x20, 0x67, 0x70, 0x75, 0x00
.L_0:


//--------------------- .nv.shared.reserved.0     --------------------------
	.section	.nv.shared.reserved.0,"aw",@nobits
	.weak		__nv_reservedSMEM_offset_0_alias
	.size		__nv_reservedSMEM_offset_0_alias, 0, 64
	.other		__nv_reservedSMEM_offset_0_alias,@"STO_CUDA_RESERVED_SHARED STV_DEFAULT"
__nv_reservedSMEM_offset_0_alias:
	.zero		0
	.zero		64


//--------------------- .nv.constant0._Z17helloWorldFromGPUv --------------------------
	.section	.nv.constant0._Z17helloWorldFromGPUv,"a",@progbits
	.sectionflags	@""
	.align	4
.nv.constant0._Z17helloWorldFromGPUv:
	.zero		896


//--------------------- SYMBOLS --------------------------

	.type		.nv.reservedSmem.offset0,@object
	.size		.nv.reservedSmem.offset0,0x4
	.type		vprintf,@function
